//
// Generated by NVIDIA NVVM Compiler
//
// Compiler Build ID: CL-36424714
// Cuda compilation tools, release 13.0, V13.0.88
// Based on NVVM 20.0.0
//

.version 9.0
.target sm_100
.address_size 64

	// .globl	_Z21bellman_ford_one_iteriPiS_Pbi

.visible .entry _Z21bellman_ford_one_iteriPiS_Pbi(
	.param .u32 _Z21bellman_ford_one_iteriPiS_Pbi_param_0,
	.param .u64 .ptr .align 1 _Z21bellman_ford_one_iteriPiS_Pbi_param_1,
	.param .u64 .ptr .align 1 _Z21bellman_ford_one_iteriPiS_Pbi_param_2,
	.param .u64 .ptr .align 1 _Z21bellman_ford_one_iteriPiS_Pbi_param_3,
	.param .u32 _Z21bellman_ford_one_iteriPiS_Pbi_param_4
)
{
	.reg .pred 	%p<8>;
	.reg .b16 	%rs<2>;
	.reg .b32 	%r<21>;
	.reg .b64 	%rd<13>;

	ld.param.u32 	%r11, [_Z21bellman_ford_one_iteriPiS_Pbi_param_0];
	ld.param.u64 	%rd6, [_Z21bellman_ford_one_iteriPiS_Pbi_param_1];
	ld.param.u64 	%rd8, [_Z21bellman_ford_one_iteriPiS_Pbi_param_2];
	ld.param.u64 	%rd7, [_Z21bellman_ford_one_iteriPiS_Pbi_param_3];
	cvta.to.global.u64 	%rd1, %rd8;
	mov.u32 	%r1, %ntid.x;
	mov.u32 	%r12, %ctaid.x;
	mov.u32 	%r13, %tid.x;
	mad.lo.s32 	%r2, %r1, %r12, %r13;
	setp.ge.s32 	%p1, %r2, %r11;
	setp.lt.s32 	%p2, %r11, 1;
	or.pred  	%p3, %p1, %p2;
	@%p3 bra 	$L__BB0_8;
	mov.u32 	%r15, %nctaid.x;
	mul.lo.s32 	%r3, %r1, %r15;
	cvta.to.global.u64 	%rd2, %rd6;
	cvta.to.global.u64 	%rd3, %rd7;
	mov.b32 	%r19, 0;
$L__BB0_2:
	mul.lo.s32 	%r5, %r19, %r11;
	mul.wide.u32 	%rd9, %r19, 4;
	add.s64 	%rd4, %rd1, %rd9;
	mov.u32 	%r20, %r2;
$L__BB0_3:
	add.s32 	%r16, %r20, %r5;
	mul.wide.s32 	%rd10, %r16, 4;
	add.s64 	%rd11, %rd2, %rd10;
	ld.global.u32 	%r7, [%rd11];
	setp.gt.s32 	%p4, %r7, 9999999;
	@%p4 bra 	$L__BB0_6;
	ld.global.u32 	%r17, [%rd4];
	add.s32 	%r8, %r17, %r7;
	mul.wide.s32 	%rd12, %r20, 4;
	add.s64 	%rd5, %rd1, %rd12;
	ld.global.u32 	%r18, [%rd5];
	setp.ge.s32 	%p5, %r8, %r18;
	@%p5 bra 	$L__BB0_6;
	st.global.u32 	[%rd5], %r8;
	mov.b16 	%rs1, 1;
	st.global.u8 	[%rd3], %rs1;
$L__BB0_6:
	add.s32 	%r20, %r20, %r3;
	setp.lt.s32 	%p6, %r20, %r11;
	@%p6 bra 	$L__BB0_3;
	add.s32 	%r19, %r19, 1;
	setp.ne.s32 	%p7, %r19, %r11;
	@%p7 bra 	$L__BB0_2;
$L__BB0_8:
	ret;

}


// ===== COMPILED SASS (sm_100) =====

	.target	sm_100

	.elftype	@"ET_EXEC"


//--------------------- .note.nv.tkinfo           --------------------------
	.section	.note.nv.tkinfo,"",@"SHT_NOTE"
	.sectionflags	@"SHF_NOTE_NV_TKINFO"
	.tkinfo
        /*0018*/ 	.word	0x00000002
        /*0030*/ 	.string	""
        /*0030*/ 	.string	"ptxas"
        /*0030*/ 	.string	"Cuda compilation tools, release 13.0, V13.0.88"
        /*0030*/ 	.string	"Build cuda_13.0.r13.0/compiler.36424714_0"
        /*0030*/ 	.string	"-arch sm_100 -m 64 "



//--------------------- .note.nv.cuinfo           --------------------------
	.section	.note.nv.cuinfo,"",@"SHT_NOTE"
	.sectionflags	@"SHF_NOTE_NV_CUINFO"
        /*0018*/ 	.short	0x0002
        /*001a*/ 	.short	0x0064
        /*001c*/ 	.short	0x0082
	.zero		2


//--------------------- .nv.info                  --------------------------
	.section	.nv.info,"",@"SHT_CUDA_INFO"
	.align	4


	//----- nvinfo : EIATTR_REGCOUNT
	.align		4
        /*0000*/ 	.byte	0x04, 0x2f
        /*0002*/ 	.short	(.L_1 - .L_0)
	.align		4
.L_0:
        /*0004*/ 	.word	index@(_Z21bellman_ford_one_iteriPiS_Pbi)
        /*0008*/ 	.word	0x00000014


	//----- nvinfo : EIATTR_FRAME_SIZE
	.align		4
.L_1:
        /*000c*/ 	.byte	0x04, 0x11
        /*000e*/ 	.short	(.L_3 - .L_2)
	.align		4
.L_2:
        /*0010*/ 	.word	index@(_Z21bellman_ford_one_iteriPiS_Pbi)
        /*0014*/ 	.word	0x00000000


	//----- nvinfo : EIATTR_MIN_STACK_SIZE
	.align		4
.L_3:
        /*0018*/ 	.byte	0x04, 0x12
        /*001a*/ 	.short	(.L_5 - .L_4)
	.align		4
.L_4:
        /*001c*/ 	.word	index@(_Z21bellman_ford_one_iteriPiS_Pbi)
        /*0020*/ 	.word	0x00000000
.L_5:


//--------------------- .nv.compat                --------------------------
	.section	.nv.compat,"",@"SHT_CUDA_COMPAT_INFO"
	.align	4
        /*0000*/ 	.byte	0x02, 0x09, 0x00, 0x00, 0x02, 0x02, 0x01, 0x00, 0x02, 0x05, 0x05, 0x00, 0x03, 0x07, 0x01, 0x01
        /*0010*/ 	.byte	0x02, 0x03, 0x00, 0x00, 0x02, 0x06, 0x01, 0x00, 0x04, 0x0b, 0x08, 0x00, 0x09, 0x00, 0x00, 0x00
        /*0020*/ 	.byte	0x00, 0x00, 0x00, 0x00


//--------------------- .nv.info._Z21bellman_ford_one_iteriPiS_Pbi --------------------------
	.section	.nv.info._Z21bellman_ford_one_iteriPiS_Pbi,"",@"SHT_CUDA_INFO"
	.sectionflags	@""
	.align	4


	//----- nvinfo : EIATTR_CUDA_API_VERSION
	.align		4
        /*0000*/ 	.byte	0x04, 0x37
        /*0002*/ 	.short	(.L_7 - .L_6)
.L_6:
        /*0004*/ 	.word	0x00000082


	//----- nvinfo : EIATTR_KPARAM_INFO
	.align		4
.L_7:
        /*0008*/ 	.byte	0x04, 0x17
        /*000a*/ 	.short	(.L_9 - .L_8)
.L_8:
        /*000c*/ 	.word	0x00000000
        /*0010*/ 	.short	0x0004
        /*0012*/ 	.short	0x0020
        /*0014*/ 	.byte	0x00, 0xf0, 0x11, 0x00


	//----- nvinfo : EIATTR_KPARAM_INFO
	.align		4
.L_9:
        /*0018*/ 	.byte	0x04, 0x17
        /*001a*/ 	.short	(.L_11 - .L_10)
.L_10:
        /*001c*/ 	.word	0x00000000
        /*0020*/ 	.short	0x0003
        /*0022*/ 	.short	0x0018
        /*0024*/ 	.byte	0x00, 0xf5, 0x21, 0x00


	//----- nvinfo : EIATTR_KPARAM_INFO
	.align		4
.L_11:
        /*0028*/ 	.byte	0x04, 0x17
        /*002a*/ 	.short	(.L_13 - .L_12)
.L_12:
        /*002c*/ 	.word	0x00000000
        /*0030*/ 	.short	0x0002
        /*0032*/ 	.short	0x0010
        /*0034*/ 	.byte	0x00, 0xf5, 0x21, 0x00


	//----- nvinfo : EIATTR_KPARAM_INFO
	.align		4
.L_13:
        /*0038*/ 	.byte	0x04, 0x17
        /*003a*/ 	.short	(.L_15 - .L_14)
.L_14:
        /*003c*/ 	.word	0x00000000
        /*0040*/ 	.short	0x0001
        /*0042*/ 	.short	0x0008
        /*0044*/ 	.byte	0x00, 0xf5, 0x21, 0x00


	//----- nvinfo : EIATTR_KPARAM_INFO
	.align		4
.L_15:
        /*0048*/ 	.byte	0x04, 0x17
        /*004a*/ 	.short	(.L_17 - .L_16)
.L_16:
        /*004c*/ 	.word	0x00000000
        /*0050*/ 	.short	0x0000
        /*0052*/ 	.short	0x0000
        /*0054*/ 	.byte	0x00, 0xf0, 0x11, 0x00


	//----- nvinfo : EIATTR_SPARSE_MMA_MASK
	.align		4
.L_17:
        /*0058*/ 	.byte	0x03, 0x50
        /*005a*/ 	.short	0x0000


	//----- nvinfo : EIATTR_MAXREG_COUNT
	.align		4
        /*005c*/ 	.byte	0x03, 0x1b
        /*005e*/ 	.short	0x00ff


	//----- nvinfo : EIATTR_MERCURY_ISA_VERSION
	.align		4
        /*0060*/ 	.byte	0x03, 0x5f
        /*0062*/ 	.short	0x0101


	//----- nvinfo : EIATTR_VRC_CTA_INIT_COUNT
	.align		4
        /*0064*/ 	.byte	0x02, 0x4a
	.zero		1
	.zero		1


	//----- nvinfo : EIATTR_EXIT_INSTR_OFFSETS
	.align		4
        /*0068*/ 	.byte	0x04, 0x1c
        /*006a*/ 	.short	(.L_19 - .L_18)


	//   ....[0]....
.L_18:
        /*006c*/ 	.word	0x00000080


	//   ....[1]....
        /*0070*/ 	.word	0x000002d0


	//----- nvinfo : EIATTR_CRS_STACK_SIZE
	.align		4
.L_19:
        /*0074*/ 	.byte	0x04, 0x1e
        /*0076*/ 	.short	(.L_21 - .L_20)
.L_20:
        /*0078*/ 	.word	0x00000000


	//----- nvinfo : EIATTR_CBANK_PARAM_SIZE
	.align		4
.L_21:
        /*007c*/ 	.byte	0x03, 0x19
        /*007e*/ 	.short	0x0024


	//----- nvinfo : EIATTR_PARAM_CBANK
	.align		4
        /*0080*/ 	.byte	0x04, 0x0a
        /*0082*/ 	.short	(.L_23 - .L_22)
	.align		4
.L_22:
        /*0084*/ 	.word	index@(.nv.constant0._Z21bellman_ford_one_iteriPiS_Pbi)
        /*0088*/ 	.short	0x0380
        /*008a*/ 	.short	0x0024


	//----- nvinfo : EIATTR_SW_WAR
	.align		4
.L_23:
        /*008c*/ 	.byte	0x04, 0x36
        /*008e*/ 	.short	(.L_25 - .L_24)
.L_24:
        /*0090*/ 	.word	0x00000008
.L_25:


//--------------------- .nv.callgraph             --------------------------
	.section	.nv.callgraph,"",@"SHT_CUDA_CALLGRAPH"
	.align	4
	.sectionentsize	8
	.align		4
        /*0000*/ 	.word	0x00000000
	.align		4
        /*0004*/ 	.word	0xffffffff
	.align		4
        /*0008*/ 	.word	0x00000000
	.align		4
        /*000c*/ 	.word	0xfffffffe
	.align		4
        /*0010*/ 	.word	0x00000000
	.align		4
        /*0014*/ 	.word	0xfffffffd
	.align		4
        /*0018*/ 	.word	0x00000000
	.align		4
        /*001c*/ 	.word	0xfffffffc


//--------------------- .text._Z21bellman_ford_one_iteriPiS_Pbi --------------------------
	.section	.text._Z21bellman_ford_one_iteriPiS_Pbi,"ax",@progbits
	.align	128
        .global         _Z21bellman_ford_one_iteriPiS_Pbi
        .type           _Z21bellman_ford_one_iteriPiS_Pbi,@function
        .size           _Z21bellman_ford_one_iteriPiS_Pbi,(.L_x_6 - _Z21bellman_ford_one_iteriPiS_Pbi)
        .other          _Z21bellman_ford_one_iteriPiS_Pbi,@"STO_CUDA_ENTRY STV_DEFAULT"
_Z21bellman_ford_one_iteriPiS_Pbi:
.text._Z21bellman_ford_one_iteriPiS_Pbi:
[----:B------:R-:W-:Y:S01]  /*0000*/  LDC R1, c[0x0][0x37c] ;  /* 0x0000df00ff017b82 */ /* 0x000fe20000000800 */
[----:B------:R-:W0:Y:S07]  /*0010*/  S2R R0, SR_CTAID.X ;  /* 0x0000000000007919 */ /* 0x000e2e0000002500 */
[----:B------:R-:W1:Y:S01]  /*0020*/  LDC R5, c[0x0][0x380] ;  /* 0x0000e000ff057b82 */ /* 0x000e620000000800 */
[----:B------:R-:W0:Y:S01]  /*0030*/  LDCU UR4, c[0x0][0x360] ;  /* 0x00006c00ff0477ac */ /* 0x000e220008000800 */
[----:B------:R-:W0:Y:S01]  /*0040*/  S2R R3, SR_TID.X ;  /* 0x0000000000037919 */ /* 0x000e220000002100 */
[----:B-1----:R-:W-:Y:S01]  /*0050*/  ISETP.GE.AND P0, PT, R5, 0x1, PT ;  /* 0x000000010500780c */ /* 0x002fe20003f06270 */
[----:B0-----:R-:W-:-:S05]  /*0060*/  IMAD R0, R0, UR4, R3 ;  /* 0x0000000400007c24 */ /* 0x001fca000f8e0203 */
[----:B------:R-:W-:-:S13]  /*0070*/  ISETP.GE.OR P0, PT, R0, R5, !P0 ;  /* 0x000000050000720c */ /* 0x000fda0004706670 */
[----:B------:R-:W-:Y:S05]  /*0080*/  @P0 EXIT ;  /* 0x000000000000094d */ /* 0x000fea0003800000 */
[----:B------:R-:W0:Y:S01]  /*0090*/  LDCU UR5, c[0x0][0x370] ;  /* 0x00006e00ff0577ac */ /* 0x000e220008000800 */
[----:B------:R-:W-:Y:S01]  /*00a0*/  IMAD.MOV.U32 R13, RZ, RZ, RZ ;  /* 0x000000ffff0d7224 */ /* 0x000fe200078e00ff */
[----:B------:R-:W1:Y:S01]  /*00b0*/  LDCU.64 UR6, c[0x0][0x358] ;  /* 0x00006b00ff0677ac */ /* 0x000e620008000a00 */
[----:B0-----:R-:W-:-:S12]  /*00c0*/  UIMAD UR4, UR4, UR5, URZ ;  /* 0x00000005040472a4 */ /* 0x001fd8000f8e02ff */
.L_x_4:
[----:B------:R-:W0:Y:S01]  /*00d0*/  LDC.64 R6, c[0x0][0x390] ;  /* 0x0000e400ff067b82 */ /* 0x000e220000000a00 */
[----:B------:R-:W2:Y:S01]  /*00e0*/  LDCU UR5, c[0x0][0x380] ;  /* 0x00007000ff0577ac */ /* 0x000ea20008000800 */
[----:B------:R-:W-:Y:S01]  /*00f0*/  MOV R14, R13 ;  /* 0x0000000d000e7202 */ /* 0x000fe20000000f00 */
[----:B------:R-:W-:Y:S01]  /*0100*/  BSSY.RECONVERGENT B0, `(.L_x_0) ;  /* 0x000001b000007945 */ /* 0x000fe20003800200 */
[----:B------:R-:W-:-:S04]  /*0110*/  MOV R15, R0 ;  /* 0x00000000000f7202 */ /* 0x000fc80000000f00 */
[----:B------:R-:W3:Y:S08]  /*0120*/  LDC R16, c[0x0][0x380] ;  /* 0x0000e000ff107b82 */ /* 0x000ef00000000800 */
[----:B----4-:R-:W4:Y:S08]  /*0130*/  LDC.64 R4, c[0x0][0x390] ;  /* 0x0000e400ff047b82 */ /* 0x010f300000000a00 */
[----:B-1----:R-:W1:Y:S01]  /*0140*/  LDC.64 R2, c[0x0][0x388] ;  /* 0x0000e200ff027b82 */ /* 0x002e620000000a00 */
[----:B0-----:R-:W-:-:S04]  /*0150*/  IMAD.WIDE.U32 R6, R13, 0x4, R6 ;  /* 0x000000040d067825 */ /* 0x001fc800078e0006 */
[----:B------:R-:W-:-:S05]  /*0160*/  VIADD R13, R13, 0x1 ;  /* 0x000000010d0d7836 */ /* 0x000fca0000000000 */
[----:B--23--:R-:W-:-:S13]  /*0170*/  ISETP.NE.AND P0, PT, R13, UR5, PT ;  /* 0x000000050d007c0c */ /* 0x00cfda000bf05270 */
.L_x_3:
[----:B-1----:R-:W-:-:S04]  /*0180*/  IMAD R9, R14, R16, R15 ;  /* 0x000000100e097224 */ /* 0x002fc800078e020f */
[----:B-1----:R-:W-:-:S05]  /*0190*/  IMAD.WIDE R8, R9, 0x4, R2 ;  /* 0x0000000409087825 */ /* 0x002fca00078e0202 */
[----:B------:R-:W2:Y:S01]  /*01a0*/  LDG.E R17, desc[UR6][R8.64] ;  /* 0x0000000608117981 */ /* 0x000ea2000c1e1900 */
[----:B------:R-:W-:Y:S01]  /*01b0*/  BSSY.RECONVERGENT B1, `(.L_x_1) ;  /* 0x000000c000017945 */ /* 0x000fe20003800200 */
[----:B--2---:R-:W-:-:S13]  /*01c0*/  ISETP.GT.AND P1, PT, R17, 0x98967f, PT ;  /* 0x0098967f1100780c */ /* 0x004fda0003f24270 */
[----:B------:R-:W-:Y:S05]  /*01d0*/  @P1 BRA `(.L_x_2) ;  /* 0x0000000000241947 */ /* 0x000fea0003800000 */
[----:B----4-:R-:W-:Y:S01]  /*01e0*/  IMAD.WIDE R8, R15, 0x4, R4 ;  /* 0x000000040f087825 */ /* 0x010fe200078e0204 */
[----:B------:R-:W2:Y:S04]  /*01f0*/  LDG.E R10, desc[UR6][R6.64] ;  /* 0x00000006060a7981 */ /* 0x000ea8000c1e1900 */
[----:B------:R-:W3:Y:S01]  /*0200*/  LDG.E R11, desc[UR6][R8.64] ;  /* 0x00000006080b7981 */ /* 0x000ee2000c1e1900 */
[----:B------:R-:W-:Y:S02]  /*0210*/  HFMA2 R12, -RZ, RZ, 0, 5.9604644775390625e-08 ;  /* 0x00000001ff0c7431 */ /* 0x000fe400000001ff */
[----:B--2---:R-:W-:-:S05]  /*0220*/  IMAD.IADD R17, R17, 0x1, R10 ;  /* 0x0000000111117824 */ /* 0x004fca00078e020a */
[----:B---3--:R-:W-:-:S13]  /*0230*/  ISETP.GE.AND P1, PT, R17, R11, PT ;  /* 0x0000000b1100720c */ /* 0x008fda0003f26270 */
[----:B------:R-:W0:Y:S01]  /*0240*/  @!P1 LDC.64 R10, c[0x0][0x398] ;  /* 0x0000e600ff0a9b82 */ /* 0x000e220000000a00 */
[----:B------:R1:W-:Y:S04]  /*0250*/  @!P1 STG.E desc[UR6][R8.64], R17 ;  /* 0x0000001108009986 */ /* 0x0003e8000c101906 */
[----:B0-----:R1:W-:Y:S02]  /*0260*/  @!P1 STG.E.U8 desc[UR6][R10.64], R12 ;  /* 0x0000000c0a009986 */ /* 0x0013e4000c101106 */
.L_x_2:
[----:B------:R-:W-:Y:S05]  /*0270*/  BSYNC.RECONVERGENT B1 ;  /* 0x0000000000017941 */ /* 0x000fea0003800200 */
.L_x_1:
[----:B------:R-:W-:-:S05]  /*0280*/  VIADD R15, R15, UR4 ;  /* 0x000000040f0f7c36 */ /* 0x000fca0008000000 */
[----:B------:R-:W-:-:S13]  /*0290*/  ISETP.GE.AND P1, PT, R15, R16, PT ;  /* 0x000000100f00720c */ /* 0x000fda0003f26270 */
[----:B------:R-:W-:Y:S05]  /*02a0*/  @!P1 BRA `(.L_x_3) ;  /* 0xfffffffc00b49947 */ /* 0x000fea000383ffff */
[----:B------:R-:W-:Y:S05]  /*02b0*/  BSYNC.RECONVERGENT B0 ;  /* 0x0000000000007941 */ /* 0x000fea0003800200 */
.L_x_0:
[----:B------:R-:W-:Y:S05]  /*02c0*/  @P0 BRA `(.L_x_4) ;  /* 0xfffffffc00800947 */ /* 0x000fea000383ffff */
[----:B------:R-:W-:Y:S05]  /*02d0*/  EXIT ;  /* 0x000000000000794d */ /* 0x000fea0003800000 */
.L_x_5:
[----:B------:R-:W-:-:S00]  /*02e0*/  BRA `(.L_x_5) ;  /* 0xfffffffc00fc7947 */ /* 0x000fc0000383ffff */
[----:B------:R-:W-:-:S00]  /*02f0*/  NOP ;  /* 0x0000000000007918 */ /* 0x000fc00000000000 */
        /* <DEDUP_REMOVED lines=8> */
.L_x_6:


//--------------------- .nv.shared.reserved.0     --------------------------
	.section	.nv.shared.reserved.0,"aw",@nobits
	.weak		__nv_reservedSMEM_offset_0_alias
	.size		__nv_reservedSMEM_offset_0_alias, 0, 64
	.other		__nv_reservedSMEM_offset_0_alias,@"STO_CUDA_RESERVED_SHARED STV_DEFAULT"
__nv_reservedSMEM_offset_0_alias:
	.zero		0
	.zero		64


//--------------------- .nv.constant0._Z21bellman_ford_one_iteriPiS_Pbi --------------------------
	.section	.nv.constant0._Z21bellman_ford_one_iteriPiS_Pbi,"a",@progbits
	.sectionflags	@""
	.align	4
.nv.constant0._Z21bellman_ford_one_iteriPiS_Pbi:
	.zero		932


//--------------------- SYMBOLS --------------------------

	.type		.nv.reservedSmem.offset0,@object
	.size		.nv.reservedSmem.offset0,0x4
